//
// Generated by NVIDIA NVVM Compiler
//
// Compiler Build ID: CL-36424714
// Cuda compilation tools, release 13.0, V13.0.88
// Based on NVVM 20.0.0
//

.version 9.0
.target sm_100
.address_size 64

	// .globl	_Z18aplicarFiltroGaussPKhPhjjPKfj

.visible .entry _Z18aplicarFiltroGaussPKhPhjjPKfj(
	.param .u64 .ptr .align 1 _Z18aplicarFiltroGaussPKhPhjjPKfj_param_0,
	.param .u64 .ptr .align 1 _Z18aplicarFiltroGaussPKhPhjjPKfj_param_1,
	.param .u32 _Z18aplicarFiltroGaussPKhPhjjPKfj_param_2,
	.param .u32 _Z18aplicarFiltroGaussPKhPhjjPKfj_param_3,
	.param .u64 .ptr .align 1 _Z18aplicarFiltroGaussPKhPhjjPKfj_param_4,
	.param .u32 _Z18aplicarFiltroGaussPKhPhjjPKfj_param_5
)
{
	.reg .pred 	%p<13>;
	.reg .b16 	%rs<16>;
	.reg .b32 	%r<121>;
	.reg .b32 	%f<71>;
	.reg .b64 	%rd<69>;

	ld.param.u64 	%rd4, [_Z18aplicarFiltroGaussPKhPhjjPKfj_param_0];
	ld.param.u64 	%rd3, [_Z18aplicarFiltroGaussPKhPhjjPKfj_param_1];
	ld.param.u32 	%r33, [_Z18aplicarFiltroGaussPKhPhjjPKfj_param_2];
	ld.param.u32 	%r34, [_Z18aplicarFiltroGaussPKhPhjjPKfj_param_3];
	ld.param.u64 	%rd5, [_Z18aplicarFiltroGaussPKhPhjjPKfj_param_4];
	ld.param.u32 	%r35, [_Z18aplicarFiltroGaussPKhPhjjPKfj_param_5];
	cvta.to.global.u64 	%rd1, %rd4;
	cvta.to.global.u64 	%rd2, %rd5;
	mov.u32 	%r36, %tid.x;
	mov.u32 	%r37, %ctaid.x;
	mov.u32 	%r38, %ntid.x;
	mad.lo.s32 	%r1, %r37, %r38, %r36;
	mov.u32 	%r39, %tid.y;
	mov.u32 	%r40, %ctaid.y;
	mov.u32 	%r41, %ntid.y;
	mad.lo.s32 	%r2, %r40, %r41, %r39;
	setp.ge.u32 	%p1, %r2, %r34;
	setp.ge.u32 	%p2, %r1, %r33;
	or.pred  	%p3, %p2, %p1;
	@%p3 bra 	$L__BB0_17;
	shr.u32 	%r42, %r35, 31;
	add.s32 	%r43, %r35, %r42;
	shr.s32 	%r3, %r43, 1;
	neg.s32 	%r4, %r3;
	setp.lt.s32 	%p4, %r35, -1;
	mov.f32 	%f69, 0f00000000;
	@%p4 bra 	$L__BB0_16;
	add.s32 	%r5, %r34, -1;
	add.s32 	%r6, %r33, -1;
	abs.s32 	%r7, %r3;
	add.s32 	%r8, %r3, %r7;
	add.s32 	%r44, %r8, 1;
	and.b32  	%r9, %r44, 7;
	and.b32  	%r45, %r44, -8;
	neg.s32 	%r10, %r45;
	mov.f32 	%f69, 0f00000000;
	mov.u32 	%r113, %r4;
$L__BB0_3:
	mov.u32 	%r11, %r113;
	setp.lt.u32 	%p5, %r8, 7;
	add.s32 	%r46, %r11, %r2;
	min.u32 	%r47, %r5, %r46;
	add.s32 	%r48, %r11, %r3;
	mul.lo.s32 	%r12, %r48, %r35;
	add.s32 	%r13, %r12, %r3;
	mul.lo.s32 	%r14, %r47, %r33;
	mov.u32 	%r119, %r4;
	@%p5 bra 	$L__BB0_7;
	sub.s32 	%r117, 3, %r3;
	sub.s32 	%r115, %r1, %r3;
	add.s32 	%r114, %r12, 3;
	mov.u32 	%r116, %r10;
$L__BB0_5:
	.pragma "nounroll";
	min.u32 	%r49, %r6, %r115;
	add.s32 	%r50, %r114, -3;
	mul.wide.u32 	%rd6, %r50, 4;
	add.s64 	%rd7, %rd2, %rd6;
	ld.global.f32 	%f18, [%rd7];
	add.s32 	%r51, %r49, %r14;
	cvt.u64.u32 	%rd8, %r51;
	add.s64 	%rd9, %rd1, %rd8;
	ld.global.u8 	%rs1, [%rd9];
	cvt.rn.f32.u16 	%f19, %rs1;
	fma.rn.f32 	%f20, %f18, %f19, %f69;
	add.s32 	%r52, %r115, 1;
	min.u32 	%r53, %r6, %r52;
	add.s32 	%r54, %r114, -2;
	mul.wide.u32 	%rd10, %r54, 4;
	add.s64 	%rd11, %rd2, %rd10;
	ld.global.f32 	%f21, [%rd11];
	add.s32 	%r55, %r53, %r14;
	cvt.u64.u32 	%rd12, %r55;
	add.s64 	%rd13, %rd1, %rd12;
	ld.global.u8 	%rs2, [%rd13];
	cvt.rn.f32.u16 	%f22, %rs2;
	fma.rn.f32 	%f23, %f21, %f22, %f20;
	add.s32 	%r56, %r115, 2;
	min.u32 	%r57, %r6, %r56;
	add.s32 	%r58, %r114, -1;
	mul.wide.u32 	%rd14, %r58, 4;
	add.s64 	%rd15, %rd2, %rd14;
	ld.global.f32 	%f24, [%rd15];
	add.s32 	%r59, %r57, %r14;
	cvt.u64.u32 	%rd16, %r59;
	add.s64 	%rd17, %rd1, %rd16;
	ld.global.u8 	%rs3, [%rd17];
	cvt.rn.f32.u16 	%f25, %rs3;
	fma.rn.f32 	%f26, %f24, %f25, %f23;
	add.s32 	%r60, %r115, 3;
	min.u32 	%r61, %r6, %r60;
	add.s32 	%r62, %r114, 4;
	mul.wide.u32 	%rd18, %r114, 4;
	add.s64 	%rd19, %rd2, %rd18;
	ld.global.f32 	%f27, [%rd19];
	add.s32 	%r63, %r61, %r14;
	cvt.u64.u32 	%rd20, %r63;
	add.s64 	%rd21, %rd1, %rd20;
	ld.global.u8 	%rs4, [%rd21];
	cvt.rn.f32.u16 	%f28, %rs4;
	fma.rn.f32 	%f29, %f27, %f28, %f26;
	add.s32 	%r64, %r115, 4;
	min.u32 	%r65, %r6, %r64;
	add.s32 	%r66, %r114, 1;
	mul.wide.u32 	%rd22, %r66, 4;
	add.s64 	%rd23, %rd2, %rd22;
	ld.global.f32 	%f30, [%rd23];
	add.s32 	%r67, %r65, %r14;
	cvt.u64.u32 	%rd24, %r67;
	add.s64 	%rd25, %rd1, %rd24;
	ld.global.u8 	%rs5, [%rd25];
	cvt.rn.f32.u16 	%f31, %rs5;
	fma.rn.f32 	%f32, %f30, %f31, %f29;
	add.s32 	%r68, %r115, 5;
	min.u32 	%r69, %r6, %r68;
	add.s32 	%r70, %r114, 2;
	mul.wide.u32 	%rd26, %r70, 4;
	add.s64 	%rd27, %rd2, %rd26;
	ld.global.f32 	%f33, [%rd27];
	add.s32 	%r71, %r69, %r14;
	cvt.u64.u32 	%rd28, %r71;
	add.s64 	%rd29, %rd1, %rd28;
	ld.global.u8 	%rs6, [%rd29];
	cvt.rn.f32.u16 	%f34, %rs6;
	fma.rn.f32 	%f35, %f33, %f34, %f32;
	add.s32 	%r72, %r115, 6;
	min.u32 	%r73, %r6, %r72;
	add.s32 	%r74, %r114, 3;
	mul.wide.u32 	%rd30, %r74, 4;
	add.s64 	%rd31, %rd2, %rd30;
	ld.global.f32 	%f36, [%rd31];
	add.s32 	%r75, %r73, %r14;
	cvt.u64.u32 	%rd32, %r75;
	add.s64 	%rd33, %rd1, %rd32;
	ld.global.u8 	%rs7, [%rd33];
	cvt.rn.f32.u16 	%f37, %rs7;
	fma.rn.f32 	%f38, %f36, %f37, %f35;
	add.s32 	%r76, %r115, 7;
	min.u32 	%r77, %r6, %r76;
	mul.wide.u32 	%rd34, %r62, 4;
	add.s64 	%rd35, %rd2, %rd34;
	ld.global.f32 	%f39, [%rd35];
	add.s32 	%r78, %r77, %r14;
	cvt.u64.u32 	%rd36, %r78;
	add.s64 	%rd37, %rd1, %rd36;
	ld.global.u8 	%rs8, [%rd37];
	cvt.rn.f32.u16 	%f40, %rs8;
	fma.rn.f32 	%f69, %f39, %f40, %f38;
	add.s32 	%r117, %r117, 8;
	add.s32 	%r116, %r116, 8;
	add.s32 	%r115, %r115, 8;
	add.s32 	%r114, %r114, 8;
	setp.ne.s32 	%p6, %r116, 0;
	@%p6 bra 	$L__BB0_5;
	add.s32 	%r119, %r117, -3;
$L__BB0_7:
	setp.eq.s32 	%p7, %r9, 0;
	@%p7 bra 	$L__BB0_15;
	add.s32 	%r79, %r9, -1;
	setp.lt.u32 	%p8, %r79, 3;
	@%p8 bra 	$L__BB0_10;
	add.s32 	%r80, %r119, %r1;
	min.u32 	%r81, %r6, %r80;
	add.s32 	%r82, %r13, %r119;
	mul.wide.u32 	%rd38, %r82, 4;
	add.s64 	%rd39, %rd2, %rd38;
	ld.global.f32 	%f42, [%rd39];
	add.s32 	%r83, %r81, %r14;
	cvt.u64.u32 	%rd40, %r83;
	add.s64 	%rd41, %rd1, %rd40;
	ld.global.u8 	%rs9, [%rd41];
	cvt.rn.f32.u16 	%f43, %rs9;
	fma.rn.f32 	%f44, %f42, %f43, %f69;
	add.s32 	%r84, %r80, 1;
	min.u32 	%r85, %r6, %r84;
	add.s32 	%r86, %r82, 1;
	mul.wide.u32 	%rd42, %r86, 4;
	add.s64 	%rd43, %rd2, %rd42;
	ld.global.f32 	%f45, [%rd43];
	add.s32 	%r87, %r85, %r14;
	cvt.u64.u32 	%rd44, %r87;
	add.s64 	%rd45, %rd1, %rd44;
	ld.global.u8 	%rs10, [%rd45];
	cvt.rn.f32.u16 	%f46, %rs10;
	fma.rn.f32 	%f47, %f45, %f46, %f44;
	add.s32 	%r88, %r80, 2;
	min.u32 	%r89, %r6, %r88;
	add.s32 	%r90, %r82, 2;
	mul.wide.u32 	%rd46, %r90, 4;
	add.s64 	%rd47, %rd2, %rd46;
	ld.global.f32 	%f48, [%rd47];
	add.s32 	%r91, %r89, %r14;
	cvt.u64.u32 	%rd48, %r91;
	add.s64 	%rd49, %rd1, %rd48;
	ld.global.u8 	%rs11, [%rd49];
	cvt.rn.f32.u16 	%f49, %rs11;
	fma.rn.f32 	%f50, %f48, %f49, %f47;
	add.s32 	%r92, %r80, 3;
	min.u32 	%r93, %r6, %r92;
	add.s32 	%r94, %r82, 3;
	mul.wide.u32 	%rd50, %r94, 4;
	add.s64 	%rd51, %rd2, %rd50;
	ld.global.f32 	%f51, [%rd51];
	add.s32 	%r95, %r93, %r14;
	cvt.u64.u32 	%rd52, %r95;
	add.s64 	%rd53, %rd1, %rd52;
	ld.global.u8 	%rs12, [%rd53];
	cvt.rn.f32.u16 	%f52, %rs12;
	fma.rn.f32 	%f69, %f51, %f52, %f50;
	add.s32 	%r119, %r119, 4;
$L__BB0_10:
	add.s32 	%r97, %r8, 1;
	and.b32  	%r96, %r97, 3;
	setp.eq.s32 	%p9, %r96, 0;
	@%p9 bra 	$L__BB0_15;
	setp.eq.s32 	%p10, %r96, 1;
	@%p10 bra 	$L__BB0_13;
	add.s32 	%r98, %r119, %r1;
	min.u32 	%r99, %r6, %r98;
	add.s32 	%r100, %r13, %r119;
	mul.wide.u32 	%rd54, %r100, 4;
	add.s64 	%rd55, %rd2, %rd54;
	ld.global.f32 	%f54, [%rd55];
	add.s32 	%r101, %r99, %r14;
	cvt.u64.u32 	%rd56, %r101;
	add.s64 	%rd57, %rd1, %rd56;
	ld.global.u8 	%rs13, [%rd57];
	cvt.rn.f32.u16 	%f55, %rs13;
	fma.rn.f32 	%f56, %f54, %f55, %f69;
	add.s32 	%r102, %r98, 1;
	min.u32 	%r103, %r6, %r102;
	add.s32 	%r104, %r100, 1;
	mul.wide.u32 	%rd58, %r104, 4;
	add.s64 	%rd59, %rd2, %rd58;
	ld.global.f32 	%f57, [%rd59];
	add.s32 	%r105, %r103, %r14;
	cvt.u64.u32 	%rd60, %r105;
	add.s64 	%rd61, %rd1, %rd60;
	ld.global.u8 	%rs14, [%rd61];
	cvt.rn.f32.u16 	%f58, %rs14;
	fma.rn.f32 	%f69, %f57, %f58, %f56;
	add.s32 	%r119, %r119, 2;
$L__BB0_13:
	and.b32  	%r106, %r8, 1;
	setp.eq.b32 	%p11, %r106, 1;
	@%p11 bra 	$L__BB0_15;
	add.s32 	%r107, %r119, %r1;
	min.u32 	%r108, %r6, %r107;
	add.s32 	%r109, %r13, %r119;
	mul.wide.u32 	%rd62, %r109, 4;
	add.s64 	%rd63, %rd2, %rd62;
	ld.global.f32 	%f59, [%rd63];
	add.s32 	%r110, %r108, %r14;
	cvt.u64.u32 	%rd64, %r110;
	add.s64 	%rd65, %rd1, %rd64;
	ld.global.u8 	%rs15, [%rd65];
	cvt.rn.f32.u16 	%f60, %rs15;
	fma.rn.f32 	%f69, %f59, %f60, %f69;
$L__BB0_15:
	add.s32 	%r113, %r11, 1;
	setp.ne.s32 	%p12, %r11, %r7;
	@%p12 bra 	$L__BB0_3;
$L__BB0_16:
	cvt.rzi.u32.f32 	%r111, %f69;
	mad.lo.s32 	%r112, %r33, %r2, %r1;
	cvt.u64.u32 	%rd66, %r112;
	cvta.to.global.u64 	%rd67, %rd3;
	add.s64 	%rd68, %rd67, %rd66;
	st.global.u8 	[%rd68], %r111;
$L__BB0_17:
	ret;

}


// ===== COMPILED SASS (sm_100) =====

	.target	sm_100

	.elftype	@"ET_EXEC"


//--------------------- .note.nv.tkinfo           --------------------------
	.section	.note.nv.tkinfo,"",@"SHT_NOTE"
	.sectionflags	@"SHF_NOTE_NV_TKINFO"
	.tkinfo
        /*0018*/ 	.word	0x00000002
        /*0030*/ 	.string	""
        /*0030*/ 	.string	"ptxas"
        /*0030*/ 	.string	"Cuda compilation tools, release 13.0, V13.0.88"
        /*0030*/ 	.string	"Build cuda_13.0.r13.0/compiler.36424714_0"
        /*0030*/ 	.string	"-arch sm_100 -m 64 "



//--------------------- .note.nv.cuinfo           --------------------------
	.section	.note.nv.cuinfo,"",@"SHT_NOTE"
	.sectionflags	@"SHF_NOTE_NV_CUINFO"
        /*0018*/ 	.short	0x0002
        /*001a*/ 	.short	0x0064
        /*001c*/ 	.short	0x0082
	.zero		2


//--------------------- .nv.info                  --------------------------
	.section	.nv.info,"",@"SHT_CUDA_INFO"
	.align	4


	//----- nvinfo : EIATTR_REGCOUNT
	.align		4
        /*0000*/ 	.byte	0x04, 0x2f
        /*0002*/ 	.short	(.L_1 - .L_0)
	.align		4
.L_0:
        /*0004*/ 	.word	index@(_Z18aplicarFiltroGaussPKhPhjjPKfj)
        /*0008*/ 	.word	0x00000020


	//----- nvinfo : EIATTR_FRAME_SIZE
	.align		4
.L_1:
        /*000c*/ 	.byte	0x04, 0x11
        /*000e*/ 	.short	(.L_3 - .L_2)
	.align		4
.L_2:
        /*0010*/ 	.word	index@(_Z18aplicarFiltroGaussPKhPhjjPKfj)
        /*0014*/ 	.word	0x00000000


	//----- nvinfo : EIATTR_MIN_STACK_SIZE
	.align		4
.L_3:
        /*0018*/ 	.byte	0x04, 0x12
        /*001a*/ 	.short	(.L_5 - .L_4)
	.align		4
.L_4:
        /*001c*/ 	.word	index@(_Z18aplicarFiltroGaussPKhPhjjPKfj)
        /*0020*/ 	.word	0x00000000
.L_5:


//--------------------- .nv.compat                --------------------------
	.section	.nv.compat,"",@"SHT_CUDA_COMPAT_INFO"
	.align	4
        /*0000*/ 	.byte	0x02, 0x09, 0x00, 0x00, 0x02, 0x02, 0x01, 0x00, 0x02, 0x05, 0x05, 0x00, 0x03, 0x07, 0x01, 0x01
        /*0010*/ 	.byte	0x02, 0x03, 0x00, 0x00, 0x02, 0x06, 0x01, 0x00, 0x04, 0x0b, 0x08, 0x00, 0x09, 0x00, 0x00, 0x00
        /*0020*/ 	.byte	0x00, 0x00, 0x00, 0x00


//--------------------- .nv.info._Z18aplicarFiltroGaussPKhPhjjPKfj --------------------------
	.section	.nv.info._Z18aplicarFiltroGaussPKhPhjjPKfj,"",@"SHT_CUDA_INFO"
	.sectionflags	@""
	.align	4


	//----- nvinfo : EIATTR_CUDA_API_VERSION
	.align		4
        /*0000*/ 	.byte	0x04, 0x37
        /*0002*/ 	.short	(.L_7 - .L_6)
.L_6:
        /*0004*/ 	.word	0x00000082


	//----- nvinfo : EIATTR_KPARAM_INFO
	.align		4
.L_7:
        /*0008*/ 	.byte	0x04, 0x17
        /*000a*/ 	.short	(.L_9 - .L_8)
.L_8:
        /*000c*/ 	.word	0x00000000
        /*0010*/ 	.short	0x0005
        /*0012*/ 	.short	0x0020
        /*0014*/ 	.byte	0x00, 0xf0, 0x11, 0x00


	//----- nvinfo : EIATTR_KPARAM_INFO
	.align		4
.L_9:
        /*0018*/ 	.byte	0x04, 0x17
        /*001a*/ 	.short	(.L_11 - .L_10)
.L_10:
        /*001c*/ 	.word	0x00000000
        /*0020*/ 	.short	0x0004
        /*0022*/ 	.short	0x0018
        /*0024*/ 	.byte	0x00, 0xf5, 0x21, 0x00


	//----- nvinfo : EIATTR_KPARAM_INFO
	.align		4
.L_11:
        /*0028*/ 	.byte	0x04, 0x17
        /*002a*/ 	.short	(.L_13 - .L_12)
.L_12:
        /*002c*/ 	.word	0x00000000
        /*0030*/ 	.short	0x0003
        /*0032*/ 	.short	0x0014
        /*0034*/ 	.byte	0x00, 0xf0, 0x11, 0x00


	//----- nvinfo : EIATTR_KPARAM_INFO
	.align		4
.L_13:
        /*0038*/ 	.byte	0x04, 0x17
        /*003a*/ 	.short	(.L_15 - .L_14)
.L_14:
        /*003c*/ 	.word	0x00000000
        /*0040*/ 	.short	0x0002
        /*0042*/ 	.short	0x0010
        /*0044*/ 	.byte	0x00, 0xf0, 0x11, 0x00


	//----- nvinfo : EIATTR_KPARAM_INFO
	.align		4
.L_15:
        /*0048*/ 	.byte	0x04, 0x17
        /*004a*/ 	.short	(.L_17 - .L_16)
.L_16:
        /*004c*/ 	.word	0x00000000
        /*0050*/ 	.short	0x0001
        /*0052*/ 	.short	0x0008
        /*0054*/ 	.byte	0x00, 0xf5, 0x21, 0x00


	//----- nvinfo : EIATTR_KPARAM_INFO
	.align		4
.L_17:
        /*0058*/ 	.byte	0x04, 0x17
        /*005a*/ 	.short	(.L_19 - .L_18)
.L_18:
        /*005c*/ 	.word	0x00000000
        /*0060*/ 	.short	0x0000
        /*0062*/ 	.short	0x0000
        /*0064*/ 	.byte	0x00, 0xf5, 0x21, 0x00


	//----- nvinfo : EIATTR_SPARSE_MMA_MASK
	.align		4
.L_19:
        /*0068*/ 	.byte	0x03, 0x50
        /*006a*/ 	.short	0x0000


	//----- nvinfo : EIATTR_MAXREG_COUNT
	.align		4
        /*006c*/ 	.byte	0x03, 0x1b
        /*006e*/ 	.short	0x00ff


	//----- nvinfo : EIATTR_MERCURY_ISA_VERSION
	.align		4
        /*0070*/ 	.byte	0x03, 0x5f
        /*0072*/ 	.short	0x0101


	//----- nvinfo : EIATTR_VRC_CTA_INIT_COUNT
	.align		4
        /*0074*/ 	.byte	0x02, 0x4a
	.zero		1
	.zero		1


	//----- nvinfo : EIATTR_EXIT_INSTR_OFFSETS
	.align		4
        /*0078*/ 	.byte	0x04, 0x1c
        /*007a*/ 	.short	(.L_21 - .L_20)


	//   ....[0]....
.L_20:
        /*007c*/ 	.word	0x000000c0


	//   ....[1]....
        /*0080*/ 	.word	0x00000ee0


	//----- nvinfo : EIATTR_CBANK_PARAM_SIZE
	.align		4
.L_21:
        /*0084*/ 	.byte	0x03, 0x19
        /*0086*/ 	.short	0x0024


	//----- nvinfo : EIATTR_PARAM_CBANK
	.align		4
        /*0088*/ 	.byte	0x04, 0x0a
        /*008a*/ 	.short	(.L_23 - .L_22)
	.align		4
.L_22:
        /*008c*/ 	.word	index@(.nv.constant0._Z18aplicarFiltroGaussPKhPhjjPKfj)
        /*0090*/ 	.short	0x0380
        /*0092*/ 	.short	0x0024


	//----- nvinfo : EIATTR_SW_WAR
	.align		4
.L_23:
        /*0094*/ 	.byte	0x04, 0x36
        /*0096*/ 	.short	(.L_25 - .L_24)
.L_24:
        /*0098*/ 	.word	0x00000008
.L_25:


//--------------------- .nv.callgraph             --------------------------
	.section	.nv.callgraph,"",@"SHT_CUDA_CALLGRAPH"
	.align	4
	.sectionentsize	8
	.align		4
        /*0000*/ 	.word	0x00000000
	.align		4
        /*0004*/ 	.word	0xffffffff
	.align		4
        /*0008*/ 	.word	0x00000000
	.align		4
        /*000c*/ 	.word	0xfffffffe
	.align		4
        /*0010*/ 	.word	0x00000000
	.align		4
        /*0014*/ 	.word	0xfffffffd
	.align		4
        /*0018*/ 	.word	0x00000000
	.align		4
        /*001c*/ 	.word	0xfffffffc


//--------------------- .text._Z18aplicarFiltroGaussPKhPhjjPKfj --------------------------
	.section	.text._Z18aplicarFiltroGaussPKhPhjjPKfj,"ax",@progbits
	.align	128
        .global         _Z18aplicarFiltroGaussPKhPhjjPKfj
        .type           _Z18aplicarFiltroGaussPKhPhjjPKfj,@function
        .size           _Z18aplicarFiltroGaussPKhPhjjPKfj,(.L_x_8 - _Z18aplicarFiltroGaussPKhPhjjPKfj)
        .other          _Z18aplicarFiltroGaussPKhPhjjPKfj,@"STO_CUDA_ENTRY STV_DEFAULT"
_Z18aplicarFiltroGaussPKhPhjjPKfj:
.text._Z18aplicarFiltroGaussPKhPhjjPKfj:
[----:B------:R-:W-:Y:S01]  /*0000*/  LDC R1, c[0x0][0x37c] ;  /* 0x0000df00ff017b82 */ /* 0x000fe20000000800 */
[----:B------:R-:W0:Y:S07]  /*0010*/  S2R R0, SR_TID.Y ;  /* 0x0000000000007919 */ /* 0x000e2e0000002200 */
[----:B------:R-:W1:Y:S01]  /*0020*/  LDC R2, c[0x0][0x360] ;  /* 0x0000d800ff027b82 */ /* 0x000e620000000800 */
[----:B------:R-:W1:Y:S07]  /*0030*/  S2R R3, SR_TID.X ;  /* 0x0000000000037919 */ /* 0x000e6e0000002100 */
[----:B------:R-:W0:Y:S08]  /*0040*/  S2UR UR5, SR_CTAID.Y ;  /* 0x00000000000579c3 */ /* 0x000e300000002600 */
[----:B------:R-:W0:Y:S08]  /*0050*/  LDC R5, c[0x0][0x364] ;  /* 0x0000d900ff057b82 */ /* 0x000e300000000800 */
[----:B------:R-:W1:Y:S08]  /*0060*/  S2UR UR4, SR_CTAID.X ;  /* 0x00000000000479c3 */ /* 0x000e700000002500 */
[----:B------:R-:W2:Y:S01]  /*0070*/  LDC.64 R8, c[0x0][0x390] ;  /* 0x0000e400ff087b82 */ /* 0x000ea20000000a00 */
[----:B0-----:R-:W-:-:S02]  /*0080*/  IMAD R0, R5, UR5, R0 ;  /* 0x0000000505007c24 */ /* 0x001fc4000f8e0200 */
[----:B-1----:R-:W-:-:S03]  /*0090*/  IMAD R3, R2, UR4, R3 ;  /* 0x0000000402037c24 */ /* 0x002fc6000f8e0203 */
[----:B--2---:R-:W-:-:S04]  /*00a0*/  ISETP.GE.U32.AND P0, PT, R0, R9, PT ;  /* 0x000000090000720c */ /* 0x004fc80003f06070 */
[----:B------:R-:W-:-:S13]  /*00b0*/  ISETP.GE.U32.OR P0, PT, R3, R8, P0 ;  /* 0x000000080300720c */ /* 0x000fda0000706470 */
[----:B------:R-:W-:Y:S05]  /*00c0*/  @P0 EXIT ;  /* 0x000000000000094d */ /* 0x000fea0003800000 */
[----:B------:R-:W0:Y:S01]  /*00d0*/  LDC R4, c[0x0][0x3a0] ;  /* 0x0000e800ff047b82 */ /* 0x000e220000000800 */
[----:B------:R-:W1:Y:S01]  /*00e0*/  LDCU.64 UR4, c[0x0][0x358] ;  /* 0x00006b00ff0477ac */ /* 0x000e620008000a00 */
[----:B------:R-:W-:Y:S01]  /*00f0*/  IMAD.MOV.U32 R24, RZ, RZ, RZ ;  /* 0x000000ffff187224 */ /* 0x000fe200078e00ff */
[C---:B0-----:R-:W-:Y:S02]  /*0100*/  ISETP.GE.AND P0, PT, R4.reuse, -0x1, PT ;  /* 0xffffffff0400780c */ /* 0x041fe40003f06270 */
[----:B------:R-:W-:-:S11]  /*0110*/  LEA.HI R4, R4, R4, RZ, 0x1 ;  /* 0x0000000404047211 */ /* 0x000fd600078f08ff */
[----:B-1----:R-:W-:Y:S05]  /*0120*/  @!P0 BRA `(.L_x_0) ;  /* 0x0000000c00508947 */ /* 0x002fea0003800000 */
[----:B------:R-:W-:Y:S01]  /*0130*/  SHF.R.S32.HI R4, RZ, 0x1, R4 ;  /* 0x00000001ff047819 */ /* 0x000fe20000011404 */
[----:B------:R-:W-:Y:S01]  /*0140*/  VIADD R7, R9, 0xffffffff ;  /* 0xffffffff09077836 */ /* 0x000fe20000000000 */
[----:B------:R-:W-:Y:S01]  /*0150*/  IADD3 R9, PT, PT, R8, -0x1, RZ ;  /* 0xffffffff08097810 */ /* 0x000fe20007ffe0ff */
[----:B------:R-:W-:Y:S01]  /*0160*/  IMAD.MOV.U32 R24, RZ, RZ, RZ ;  /* 0x000000ffff187224 */ /* 0x000fe200078e00ff */
[----:B------:R-:W-:Y:S01]  /*0170*/  IABS R5, R4 ;  /* 0x0000000400057213 */ /* 0x000fe20000000000 */
[----:B------:R-:W-:-:S04]  /*0180*/  IMAD.MOV R6, RZ, RZ, -R4 ;  /* 0x000000ffff067224 */ /* 0x000fc800078e0a04 */
[----:B------:R-:W-:Y:S02]  /*0190*/  IMAD.IADD R5, R4, 0x1, R5 ;  /* 0x0000000104057824 */ /* 0x000fe400078e0205 */
[----:B------:R-:W-:-:S03]  /*01a0*/  IMAD.MOV.U32 R11, RZ, RZ, R6 ;  /* 0x000000ffff0b7224 */ /* 0x000fc600078e0006 */
[----:B------:R-:W-:-:S04]  /*01b0*/  IADD3 R2, PT, PT, R5, 0x1, RZ ;  /* 0x0000000105027810 */ /* 0x000fc80007ffe0ff */
[C---:B------:R-:W-:Y:S02]  /*01c0*/  LOP3.LUT R10, R2.reuse, 0xfffffff8, RZ, 0xc0, !PT ;  /* 0xfffffff8020a7812 */ /* 0x040fe400078ec0ff */
[----:B------:R-:W-:Y:S02]  /*01d0*/  LOP3.LUT R8, R2, 0x7, RZ, 0xc0, !PT ;  /* 0x0000000702087812 */ /* 0x000fe400078ec0ff */
[----:B------:R-:W-:-:S07]  /*01e0*/  IADD3 R10, PT, PT, -R10, RZ, RZ ;  /* 0x000000ff0a0a7210 */ /* 0x000fce0007ffe1ff */
.L_x_6:
[----:B------:R-:W0:Y:S01]  /*01f0*/  LDC R14, c[0x0][0x3a0] ;  /* 0x0000e800ff0e7b82 */ /* 0x000e220000000800 */
[----:B------:R-:W-:Y:S01]  /*0200*/  ISETP.GE.U32.AND P1, PT, R5, 0x7, PT ;  /* 0x000000070500780c */ /* 0x000fe20003f26070 */
[----:B------:R-:W-:Y:S01]  /*0210*/  IMAD.IADD R25, R4, 0x1, R11 ;  /* 0x0000000104197824 */ /* 0x000fe200078e020b */
[----:B------:R-:W-:Y:S02]  /*0220*/  IABS R2, R4 ;  /* 0x0000000400027213 */ /* 0x000fe40000000000 */
[C---:B------:R-:W-:Y:S02]  /*0230*/  VIADDMNMX.U32 R22, R11.reuse, R0, R7, PT ;  /* 0x000000000b167246 */ /* 0x040fe40003800007 */
[C---:B------:R-:W-:Y:S01]  /*0240*/  ISETP.NE.AND P0, PT, R11.reuse, R2, PT ;  /* 0x000000020b00720c */ /* 0x040fe20003f05270 */
[----:B------:R-:W-:Y:S01]  /*0250*/  IMAD.MOV.U32 R2, RZ, RZ, R6 ;  /* 0x000000ffff027224 */ /* 0x000fe200078e0006 */
[----:B------:R-:W-:Y:S01]  /*0260*/  IADD3 R11, PT, PT, R11, 0x1, RZ ;  /* 0x000000010b0b7810 */ /* 0x000fe20007ffe0ff */
[----:B0-----:R-:W-:-:S04]  /*0270*/  IMAD R23, R25, R14, R4 ;  /* 0x0000000e19177224 */ /* 0x001fc800078e0204 */
[----:B------:R-:W-:Y:S06]  /*0280*/  @!P1 BRA `(.L_x_1) ;  /* 0x0000000400749947 */ /* 0x000fec0003800000 */
[----:B------:R-:W0:Y:S01]  /*0290*/  LDC.64 R12, c[0x0][0x398] ;  /* 0x0000e600ff0c7b82 */ /* 0x000e220000000a00 */
[----:B------:R-:W-:Y:S01]  /*02a0*/  IMAD R25, R25, R14, 0x3 ;  /* 0x0000000319197424 */ /* 0x000fe200078e020e */
[----:B------:R-:W-:Y:S01]  /*02b0*/  IADD3 R26, PT, PT, -R4, 0x3, RZ ;  /* 0x00000003041a7810 */ /* 0x000fe20007ffe1ff */
[----:B------:R-:W-:Y:S01]  /*02c0*/  IMAD.IADD R2, R3, 0x1, -R4 ;  /* 0x0000000103027824 */ /* 0x000fe200078e0a04 */
[----:B------:R-:W1:Y:S01]  /*02d0*/  LDCU UR8, c[0x0][0x390] ;  /* 0x00007200ff0877ac */ /* 0x000e620008000800 */
[----:B------:R-:W-:Y:S01]  /*02e0*/  IMAD.MOV.U32 R27, RZ, RZ, R10 ;  /* 0x000000ffff1b7224 */ /* 0x000fe200078e000a */
[----:B------:R-:W2:Y:S06]  /*02f0*/  LDCU.64 UR6, c[0x0][0x380] ;  /* 0x00007000ff0677ac */ /* 0x000eac0008000a00 */
.L_x_2:
[----:B------:R-:W-:Y:S02]  /*0300*/  VIMNMX.U32 R15, PT, PT, R9, R2, PT ;  /* 0x00000002090f7248 */ /* 0x000fe40003fe0000 */
[----:B------:R-:W-:-:S03]  /*0310*/  VIADDMNMX.U32 R17, R2, 0x1, R9, PT ;  /* 0x0000000102117846 */ /* 0x000fc60003800009 */
[C---:B-1----:R-:W-:Y:S02]  /*0320*/  IMAD R15, R22.reuse, UR8, R15 ;  /* 0x00000008160f7c24 */ /* 0x042fe4000f8e020f */
[----:B------:R-:W-:-:S03]  /*0330*/  IMAD R17, R22, UR8, R17 ;  /* 0x0000000816117c24 */ /* 0x000fc6000f8e0211 */
[----:B--2---:R-:W-:Y:S02]  /*0340*/  IADD3 R18, P1, PT, R15, UR6, RZ ;  /* 0x000000060f127c10 */ /* 0x004fe4000ff3e0ff */
[----:B------:R-:W-:-:S03]  /*0350*/  IADD3 R15, PT, PT, R25, -0x3, RZ ;  /* 0xfffffffd190f7810 */ /* 0x000fc60007ffe0ff */
[----:B------:R-:W-:Y:S01]  /*0360*/  IMAD.X R19, RZ, RZ, UR7, P1 ;  /* 0x00000007ff137e24 */ /* 0x000fe200088e06ff */
[----:B------:R-:W-:Y:S01]  /*0370*/  IADD3 R16, P1, PT, R17, UR6, RZ ;  /* 0x0000000611107c10 */ /* 0x000fe2000ff3e0ff */
[--C-:B0-----:R-:W-:Y:S01]  /*0380*/  IMAD.WIDE.U32 R14, R15, 0x4, R12.reuse ;  /* 0x000000040f0e7825 */ /* 0x101fe200078e000c */
[----:B------:R-:W-:Y:S02]  /*0390*/  IADD3 R21, PT, PT, R25, -0x2, RZ ;  /* 0xfffffffe19157810 */ /* 0x000fe40007ffe0ff */
[----:B------:R0:W2:Y:S01]  /*03a0*/  LDG.E.U8 R18, desc[UR4][R18.64] ;  /* 0x0000000412127981 */ /* 0x0000a2000c1e1100 */
[----:B------:R-:W-:Y:S02]  /*03b0*/  IMAD.X R17, RZ, RZ, UR7, P1 ;  /* 0x00000007ff117e24 */ /* 0x000fe400088e06ff */
[----:B------:R-:W-:Y:S01]  /*03c0*/  IMAD.WIDE.U32 R20, R21, 0x4, R12 ;  /* 0x0000000415147825 */ /* 0x000fe200078e000c */
[----:B------:R1:W3:Y:S04]  /*03d0*/  LDG.E R15, desc[UR4][R14.64] ;  /* 0x000000040e0f7981 */ /* 0x0002e8000c1e1900 */
[----:B------:R4:W5:Y:S04]  /*03e0*/  LDG.E.U8 R16, desc[UR4][R16.64] ;  /* 0x0000000410107981 */ /* 0x000968000c1e1100 */
[----:B------:R-:W5:Y:S01]  /*03f0*/  LDG.E R20, desc[UR4][R20.64] ;  /* 0x0000000414147981 */ /* 0x000f62000c1e1900 */
[----:B------:R-:W-:-:S02]  /*0400*/  VIADDMNMX.U32 R28, R2, 0x2, R9, PT ;  /* 0x00000002021c7846 */ /* 0x000fc40003800009 */
[----:B0-----:R-:W-:-:S03]  /*0410*/  VIADDMNMX.U32 R19, R2, 0x3, R9, PT ;  /* 0x0000000302137846 */ /* 0x001fc60003800009 */
[C---:B------:R-:W-:Y:S02]  /*0420*/  IMAD R28, R22.reuse, UR8, R28 ;  /* 0x00000008161c7c24 */ /* 0x040fe4000f8e021c */
[----:B------:R-:W-:-:S03]  /*0430*/  IMAD R19, R22, UR8, R19 ;  /* 0x0000000816137c24 */ /* 0x000fc6000f8e0213 */
[----:B-1----:R-:W-:Y:S02]  /*0440*/  IADD3 R14, P1, PT, R28, UR6, RZ ;  /* 0x000000061c0e7c10 */ /* 0x002fe4000ff3e0ff */
[----:B----4-:R-:W-:Y:S02]  /*0450*/  IADD3 R17, PT, PT, R25, -0x1, RZ ;  /* 0xffffffff19117810 */ /* 0x010fe40007ffe0ff */
[----:B--2---:R-:W-:-:S05]  /*0460*/  I2FP.F32.U32 R29, R18 ;  /* 0x00000012001d7245 */ /* 0x004fca0000201000 */
[----:B---3--:R-:W-:Y:S01]  /*0470*/  FFMA R29, R15, R29, R24 ;  /* 0x0000001d0f1d7223 */ /* 0x008fe20000000018 */
[----:B------:R-:W-:Y:S01]  /*0480*/  IMAD.X R15, RZ, RZ, UR7, P1 ;  /* 0x00000007ff0f7e24 */ /* 0x000fe200088e06ff */
[----:B------:R-:W-:Y:S02]  /*0490*/  IADD3 R18, P1, PT, R19, UR6, RZ ;  /* 0x0000000613127c10 */ /* 0x000fe4000ff3e0ff */
[----:B-----5:R-:W-:Y:S02]  /*04a0*/  I2FP.F32.U32 R16, R16 ;  /* 0x0000001000107245 */ /* 0x020fe40000201000 */
[----:B------:R0:W2:Y:S01]  /*04b0*/  LDG.E.U8 R24, desc[UR4][R14.64] ;  /* 0x000000040e187981 */ /* 0x0000a2000c1e1100 */
[----:B------:R-:W-:Y:S02]  /*04c0*/  IMAD.X R19, RZ, RZ, UR7, P1 ;  /* 0x00000007ff137e24 */ /* 0x000fe400088e06ff */
[----:B------:R-:W-:Y:S01]  /*04d0*/  FFMA R28, R20, R16, R29 ;  /* 0x00000010141c7223 */ /* 0x000fe2000000001d */
[----:B------:R-:W-:Y:S01]  /*04e0*/  VIADDMNMX.U32 R29, R2, 0x4, R9, PT ;  /* 0x00000004021d7846 */ /* 0x000fe20003800009 */
[----:B------:R-:W-:Y:S01]  /*04f0*/  IMAD.WIDE.U32 R16, R17, 0x4, R12 ;  /* 0x0000000411107825 */ /* 0x000fe200078e000c */
[----:B------:R-:W3:Y:S03]  /*0500*/  LDG.E.U8 R18, desc[UR4][R18.64] ;  /* 0x0000000412127981 */ /* 0x000ee6000c1e1100 */
[----:B------:R-:W-:-:S02]  /*0510*/  IMAD R29, R22, UR8, R29 ;  /* 0x00000008161d7c24 */ /* 0x000fc4000f8e021d */
[----:B------:R-:W-:-:S03]  /*0520*/  IMAD.WIDE.U32 R20, R25, 0x4, R12 ;  /* 0x0000000419147825 */ /* 0x000fc600078e000c */
[----:B0-----:R-:W-:Y:S01]  /*0530*/  IADD3 R14, P1, PT, R29, UR6, RZ ;  /* 0x000000061d0e7c10 */ /* 0x001fe2000ff3e0ff */
[----:B------:R-:W-:Y:S01]  /*0540*/  VIADD R15, R25, 0x1 ;  /* 0x00000001190f7836 */ /* 0x000fe20000000000 */
[----:B------:R0:W4:Y:S04]  /*0550*/  LDG.E R19, desc[UR4][R16.64] ;  /* 0x0000000410137981 */ /* 0x000128000c1e1900 */
[----:B------:R1:W5:Y:S01]  /*0560*/  LDG.E R20, desc[UR4][R20.64] ;  /* 0x0000000414147981 */ /* 0x000362000c1e1900 */
[----:B0-----:R-:W-:-:S04]  /*0570*/  IMAD.WIDE.U32 R16, R15, 0x4, R12 ;  /* 0x000000040f107825 */ /* 0x001fc800078e000c */
[----:B------:R-:W-:Y:S01]  /*0580*/  IMAD.X R15, RZ, RZ, UR7, P1 ;  /* 0x00000007ff0f7e24 */ /* 0x000fe200088e06ff */
[----:B------:R0:W5:Y:S04]  /*0590*/  LDG.E R29, desc[UR4][R16.64] ;  /* 0x00000004101d7981 */ /* 0x000168000c1e1900 */
[----:B------:R-:W5:Y:S01]  /*05a0*/  LDG.E.U8 R14, desc[UR4][R14.64] ;  /* 0x000000040e0e7981 */ /* 0x000f62000c1e1100 */
[----:B-1----:R-:W-:-:S05]  /*05b0*/  VIADDMNMX.U32 R21, R2, 0x5, R9, PT ;  /* 0x0000000502157846 */ /* 0x002fca0003800009 */
[----:B------:R-:W-:-:S05]  /*05c0*/  IMAD R21, R22, UR8, R21 ;  /* 0x0000000816157c24 */ /* 0x000fca000f8e0215 */
[----:B0-----:R-:W-:-:S04]  /*05d0*/  IADD3 R16, P1, PT, R21, UR6, RZ ;  /* 0x0000000615107c10 */ /* 0x001fc8000ff3e0ff */
[----:B------:R-:W-:Y:S02]  /*05e0*/  IADD3.X R17, PT, PT, RZ, UR7, RZ, P1, !PT ;  /* 0x00000007ff117c10 */ /* 0x000fe40008ffe4ff */
[----:B------:R-:W-:Y:S02]  /*05f0*/  IADD3 R21, PT, PT, R25, 0x3, RZ ;  /* 0x0000000319157810 */ /* 0x000fe40007ffe0ff */
[----:B--2---:R-:W-:Y:S02]  /*0600*/  I2FP.F32.U32 R24, R24 ;  /* 0x0000001800187245 */ /* 0x004fe40000201000 */
[----:B---3--:R-:W-:-:S03]  /*0610*/  I2FP.F32.U32 R18, R18 ;  /* 0x0000001200127245 */ /* 0x008fc60000201000 */
[----:B----4-:R-:W-:Y:S01]  /*0620*/  FFMA R19, R19, R24, R28 ;  /* 0x0000001813137223 */ /* 0x010fe2000000001c */
[----:B------:R-:W-:Y:S01]  /*0630*/  VIADDMNMX.U32 R24, R2, 0x6, R9, PT ;  /* 0x0000000602187846 */ /* 0x000fe20003800009 */
[----:B------:R0:W2:Y:S02]  /*0640*/  LDG.E.U8 R28, desc[UR4][R16.64] ;  /* 0x00000004101c7981 */ /* 0x0000a4000c1e1100 */
[----:B-----5:R-:W-:Y:S02]  /*0650*/  FFMA R18, R20, R18, R19 ;  /* 0x0000001214127223 */ /* 0x020fe40000000013 */
[----:B------:R-:W-:Y:S01]  /*0660*/  IMAD R19, R22, UR8, R24 ;  /* 0x0000000816137c24 */ /* 0x000fe2000f8e0218 */
[----:B------:R-:W-:-:S05]  /*0670*/  VIADDMNMX.U32 R20, R2, 0x7, R9, PT ;  /* 0x0000000702147846 */ /* 0x000fca0003800009 */
[----:B0-----:R-:W-:Y:S01]  /*0680*/  IMAD R16, R22, UR8, R20 ;  /* 0x0000000816107c24 */ /* 0x001fe2000f8e0214 */
[----:B------:R-:W-:Y:S02]  /*0690*/  I2FP.F32.U32 R24, R14 ;  /* 0x0000000e00187245 */ /* 0x000fe40000201000 */
[----:B------:R-:W-:Y:S01]  /*06a0*/  IADD3 R14, P2, PT, R19, UR6, RZ ;  /* 0x00000006130e7c10 */ /* 0x000fe2000ff5e0ff */
[----:B------:R-:W-:Y:S01]  /*06b0*/  VIADD R19, R25, 0x2 ;  /* 0x0000000219137836 */ /* 0x000fe20000000000 */
[----:B------:R-:W-:Y:S01]  /*06c0*/  IADD3 R16, P1, PT, R16, UR6, RZ ;  /* 0x0000000610107c10 */ /* 0x000fe2000ff3e0ff */
[----:B------:R-:W-:Y:S02]  /*06d0*/  FFMA R24, R29, R24, R18 ;  /* 0x000000181d187223 */ /* 0x000fe40000000012 */
[----:B------:R-:W-:Y:S02]  /*06e0*/  IMAD.X R15, RZ, RZ, UR7, P2 ;  /* 0x00000007ff0f7e24 */ /* 0x000fe400090e06ff */
[----:B------:R-:W-:-:S03]  /*06f0*/  IMAD.WIDE.U32 R18, R19, 0x4, R12 ;  /* 0x0000000413127825 */ /* 0x000fc600078e000c */
[----:B------:R0:W3:Y:S01]  /*0700*/  LDG.E.U8 R29, desc[UR4][R14.64] ;  /* 0x000000040e1d7981 */ /* 0x0000e2000c1e1100 */
[----:B------:R-:W-:-:S03]  /*0710*/  IMAD.X R17, RZ, RZ, UR7, P1 ;  /* 0x00000007ff117e24 */ /* 0x000fc600088e06ff */
[----:B------:R-:W4:Y:S04]  /*0720*/  LDG.E R19, desc[UR4][R18.64] ;  /* 0x0000000412137981 */ /* 0x000f28000c1e1900 */
[----:B------:R-:W5:Y:S01]  /*0730*/  LDG.E.U8 R16, desc[UR4][R16.64] ;  /* 0x0000000410107981 */ /* 0x000f62000c1e1100 */
[----:B0-----:R-:W-:-:S04]  /*0740*/  IMAD.WIDE.U32 R14, R21, 0x4, R12 ;  /* 0x00000004150e7825 */ /* 0x001fc800078e000c */
[----:B------:R-:W-:Y:S02]  /*0750*/  VIADD R21, R25, 0x4 ;  /* 0x0000000419157836 */ /* 0x000fe40000000000 */
[----:B------:R-:W5:Y:S02]  /*0760*/  LDG.E R14, desc[UR4][R14.64] ;  /* 0x000000040e0e7981 */ /* 0x000f64000c1e1900 */
[----:B------:R-:W-:-:S06]  /*0770*/  IMAD.WIDE.U32 R20, R21, 0x4, R12 ;  /* 0x0000000415147825 */ /* 0x000fcc00078e000c */
[----:B------:R-:W5:Y:S01]  /*0780*/  LDG.E R20, desc[UR4][R20.64] ;  /* 0x0000000414147981 */ /* 0x000f62000c1e1900 */
[----:B------:R-:W-:-:S04]  /*0790*/  IADD3 R27, PT, PT, R27, 0x8, RZ ;  /* 0x000000081b1b7810 */ /* 0x000fc80007ffe0ff */
[----:B------:R-:W-:Y:S01]  /*07a0*/  ISETP.NE.AND P1, PT, R27, RZ, PT ;  /* 0x000000ff1b00720c */ /* 0x000fe20003f25270 */
[----:B------:R-:W-:Y:S01]  /*07b0*/  VIADD R26, R26, 0x8 ;  /* 0x000000081a1a7836 */ /* 0x000fe20000000000 */
[----:B------:R-:W-:Y:S01]  /*07c0*/  IADD3 R25, PT, PT, R25, 0x8, RZ ;  /* 0x0000000819197810 */ /* 0x000fe20007ffe0ff */
[----:B------:R-:W-:Y:S01]  /*07d0*/  VIADD R2, R2, 0x8 ;  /* 0x0000000802027836 */ /* 0x000fe20000000000 */
[----:B--2---:R-:W-:Y:S02]  /*07e0*/  I2FP.F32.U32 R28, R28 ;  /* 0x0000001c001c7245 */ /* 0x004fe40000201000 */
[----:B---3--:R-:W-:-:S03]  /*07f0*/  I2FP.F32.U32 R29, R29 ;  /* 0x0000001d001d7245 */ /* 0x008fc60000201000 */
[----:B----4-:R-:W-:Y:S01]  /*0800*/  FFMA R19, R19, R28, R24 ;  /* 0x0000001c13137223 */ /* 0x010fe20000000018 */
[----:B-----5:R-:W-:-:S03]  /*0810*/  I2FP.F32.U32 R24, R16 ;  /* 0x0000001000187245 */ /* 0x020fc60000201000 */
[----:B------:R-:W-:-:S04]  /*0820*/  FFMA R19, R14, R29, R19 ;  /* 0x0000001d0e137223 */ /* 0x000fc80000000013 */
[----:B------:R-:W-:Y:S01]  /*0830*/  FFMA R24, R20, R24, R19 ;  /* 0x0000001814187223 */ /* 0x000fe20000000013 */
[----:B------:R-:W-:Y:S06]  /*0840*/  @P1 BRA `(.L_x_2) ;  /* 0xfffffff800ac1947 */ /* 0x000fec000383ffff */
[----:B------:R-:W-:-:S07]  /*0850*/  VIADD R2, R26, 0xfffffffd ;  /* 0xfffffffd1a027836 */ /* 0x000fce0000000000 */
.L_x_1:
[----:B------:R-:W-:-:S13]  /*0860*/  ISETP.NE.AND P1, PT, R8, RZ, PT ;  /* 0x000000ff0800720c */ /* 0x000fda0003f25270 */
[----:B------:R-:W-:Y:S05]  /*0870*/  @!P1 BRA `(.L_x_3) ;  /* 0x0000000400789947 */ /* 0x000fea0003800000 */
[----:B------:R-:W-:-:S05]  /*0880*/  VIADD R12, R8, 0xffffffff ;  /* 0xffffffff080c7836 */ /* 0x000fca0000000000 */
[----:B------:R-:W-:-:S13]  /*0890*/  ISETP.GE.U32.AND P1, PT, R12, 0x3, PT ;  /* 0x000000030c00780c */ /* 0x000fda0003f26070 */
[----:B------:R-:W-:Y:S05]  /*08a0*/  @!P1 BRA `(.L_x_4) ;  /* 0x0000000000b49947 */ /* 0x000fea0003800000 */
[----:B------:R-:W0:Y:S01]  /*08b0*/  LDCU UR6, c[0x0][0x390] ;  /* 0x00007200ff0677ac */ /* 0x000e220008000800 */
[----:B------:R-:W-:Y:S01]  /*08c0*/  IADD3 R14, PT, PT, R3, R2, RZ ;  /* 0x00000002030e7210 */ /* 0x000fe20007ffe0ff */
[----:B------:R-:W1:Y:S03]  /*08d0*/  LDCU.64 UR8, c[0x0][0x380] ;  /* 0x00007000ff0877ac */ /* 0x000e660008000a00 */
[----:B------:R-:W-:Y:S02]  /*08e0*/  VIMNMX.U32 R13, PT, PT, R9, R14, PT ;  /* 0x0000000e090d7248 */ /* 0x000fe40003fe0000 */
[C-C-:B------:R-:W-:Y:S02]  /*08f0*/  VIADDMNMX.U32 R15, R14.reuse, 0x1, R9.reuse, PT ;  /* 0x000000010e0f7846 */ /* 0x140fe40003800009 */
[C-C-:B------:R-:W-:Y:S02]  /*0900*/  VIADDMNMX.U32 R19, R14.reuse, 0x3, R9.reuse, PT ;  /* 0x000000030e137846 */ /* 0x140fe40003800009 */
[----:B------:R-:W-:Y:S01]  /*0910*/  VIADDMNMX.U32 R17, R14, 0x2, R9, PT ;  /* 0x000000020e117846 */ /* 0x000fe20003800009 */
[----:B0-----:R-:W-:-:S02]  /*0920*/  IMAD R20, R22, UR6, R13 ;  /* 0x0000000616147c24 */ /* 0x001fc4000f8e020d */
[----:B------:R-:W0:Y:S01]  /*0930*/  LDC.64 R12, c[0x0][0x398] ;  /* 0x0000e600ff0c7b82 */ /* 0x000e220000000a00 */
[C---:B------:R-:W-:Y:S02]  /*0940*/  IMAD R15, R22.reuse, UR6, R15 ;  /* 0x00000006160f7c24 */ /* 0x040fe4000f8e020f */
[----:B------:R-:W-:Y:S01]  /*0950*/  IMAD R14, R22, UR6, R19 ;  /* 0x00000006160e7c24 */ /* 0x000fe2000f8e0213 */
[----:B-1----:R-:W-:Y:S01]  /*0960*/  IADD3 R20, P1, PT, R20, UR8, RZ ;  /* 0x0000000814147c10 */ /* 0x002fe2000ff3e0ff */
[----:B------:R-:W-:Y:S01]  /*0970*/  IMAD R17, R22, UR6, R17 ;  /* 0x0000000616117c24 */ /* 0x000fe2000f8e0211 */
[----:B------:R-:W-:-:S03]  /*0980*/  IADD3 R18, P2, PT, R15, UR8, RZ ;  /* 0x000000080f127c10 */ /* 0x000fc6000ff5e0ff */
[----:B------:R-:W-:Y:S01]  /*0990*/  IMAD.X R21, RZ, RZ, UR9, P1 ;  /* 0x00000009ff157e24 */ /* 0x000fe200088e06ff */
[----:B------:R-:W-:Y:S01]  /*09a0*/  IADD3 R16, P1, PT, R17, UR8, RZ ;  /* 0x0000000811107c10 */ /* 0x000fe2000ff3e0ff */
[----:B------:R-:W-:Y:S01]  /*09b0*/  IMAD.X R19, RZ, RZ, UR9, P2 ;  /* 0x00000009ff137e24 */ /* 0x000fe200090e06ff */
[----:B------:R-:W-:Y:S02]  /*09c0*/  IADD3 R14, P2, PT, R14, UR8, RZ ;  /* 0x000000080e0e7c10 */ /* 0x000fe4000ff5e0ff */
[----:B------:R-:W2:Y:S01]  /*09d0*/  LDG.E.U8 R20, desc[UR4][R20.64] ;  /* 0x0000000414147981 */ /* 0x000ea2000c1e1100 */
[----:B------:R-:W-:-:S03]  /*09e0*/  IADD3.X R17, PT, PT, RZ, UR9, RZ, P1, !PT ;  /* 0x00000009ff117c10 */ /* 0x000fc60008ffe4ff */
[----:B------:R1:W3:Y:S01]  /*09f0*/  LDG.E.U8 R25, desc[UR4][R18.64] ;  /* 0x0000000412197981 */ /* 0x0002e2000c1e1100 */
[----:B------:R-:W-:-:S03]  /*0a00*/  IADD3.X R15, PT, PT, RZ, UR9, RZ, P2, !PT ;  /* 0x00000009ff0f7c10 */ /* 0x000fc600097fe4ff */
[----:B------:R-:W4:Y:S04]  /*0a10*/  LDG.E.U8 R16, desc[UR4][R16.64] ;  /* 0x0000000410107981 */ /* 0x000f28000c1e1100 */
[----:B------:R5:W4:Y:S01]  /*0a20*/  LDG.E.U8 R14, desc[UR4][R14.64] ;  /* 0x000000040e0e7981 */ /* 0x000b22000c1e1100 */
[----:B-1----:R-:W-:-:S04]  /*0a30*/  IMAD.IADD R19, R23, 0x1, R2 ;  /* 0x0000000117137824 */ /* 0x002fc800078e0202 */
[C---:B------:R-:W-:Y:S02]  /*0a40*/  VIADD R29, R19.reuse, 0x1 ;  /* 0x00000001131d7836 */ /* 0x040fe40000000000 */
[C---:B0-----:R-:W-:Y:S01]  /*0a50*/  IMAD.WIDE.U32 R26, R19.reuse, 0x4, R12 ;  /* 0x00000004131a7825 */ /* 0x041fe200078e000c */
[----:B------:R-:W-:-:S03]  /*0a60*/  IADD3 R21, PT, PT, R19, 0x2, RZ ;  /* 0x0000000213157810 */ /* 0x000fc60007ffe0ff */
[--C-:B------:R-:W-:Y:S02]  /*0a70*/  IMAD.WIDE.U32 R28, R29, 0x4, R12.reuse ;  /* 0x000000041d1c7825 */ /* 0x100fe400078e000c */
[----:B------:R-:W4:Y:S02]  /*0a80*/  LDG.E R27, desc[UR4][R26.64] ;  /* 0x000000041a1b7981 */ /* 0x000f24000c1e1900 */
[----:B-----5:R-:W-:Y:S02]  /*0a90*/  VIADD R15, R19, 0x3 ;  /* 0x00000003130f7836 */ /* 0x020fe40000000000 */
[--C-:B------:R-:W-:Y:S01]  /*0aa0*/  IMAD.WIDE.U32 R18, R21, 0x4, R12.reuse ;  /* 0x0000000415127825 */ /* 0x100fe200078e000c */
[----:B------:R-:W5:Y:S03]  /*0ab0*/  LDG.E R28, desc[UR4][R28.64] ;  /* 0x000000041c1c7981 */ /* 0x000f66000c1e1900 */
[----:B------:R-:W-:-:S02]  /*0ac0*/  IMAD.WIDE.U32 R12, R15, 0x4, R12 ;  /* 0x000000040f0c7825 */ /* 0x000fc400078e000c */
[----:B------:R-:W5:Y:S04]  /*0ad0*/  LDG.E R18, desc[UR4][R18.64] ;  /* 0x0000000412127981 */ /* 0x000f68000c1e1900 */
[----:B------:R-:W5:Y:S01]  /*0ae0*/  LDG.E R12, desc[UR4][R12.64] ;  /* 0x000000040c0c7981 */ /* 0x000f62000c1e1900 */
[----:B------:R-:W-:Y:S02]  /*0af0*/  IADD3 R2, PT, PT, R2, 0x4, RZ ;  /* 0x0000000402027810 */ /* 0x000fe40007ffe0ff */
[----:B--2---:R-:W-:Y:S02]  /*0b00*/  I2FP.F32.U32 R20, R20 ;  /* 0x0000001400147245 */ /* 0x004fe40000201000 */
[----:B---3--:R-:W-:Y:S02]  /*0b10*/  I2FP.F32.U32 R25, R25 ;  /* 0x0000001900197245 */ /* 0x008fe40000201000 */
[----:B----4-:R-:W-:-:S02]  /*0b20*/  I2FP.F32.U32 R16, R16 ;  /* 0x0000001000107245 */ /* 0x010fc40000201000 */
[----:B------:R-:W-:Y:S01]  /*0b30*/  I2FP.F32.U32 R14, R14 ;  /* 0x0000000e000e7245 */ /* 0x000fe20000201000 */
[----:B------:R-:W-:-:S04]  /*0b40*/  FFMA R15, R27, R20, R24 ;  /* 0x000000141b0f7223 */ /* 0x000fc80000000018 */
[----:B-----5:R-:W-:-:S04]  /*0b50*/  FFMA R15, R28, R25, R15 ;  /* 0x000000191c0f7223 */ /* 0x020fc8000000000f */
[----:B------:R-:W-:-:S04]  /*0b60*/  FFMA R15, R18, R16, R15 ;  /* 0x00000010120f7223 */ /* 0x000fc8000000000f */
[----:B------:R-:W-:-:S07]  /*0b70*/  FFMA R24, R12, R14, R15 ;  /* 0x0000000e0c187223 */ /* 0x000fce000000000f */
.L_x_4:
[----:B------:R-:W-:-:S05]  /*0b80*/  VIADD R12, R5, 0x1 ;  /* 0x00000001050c7836 */ /* 0x000fca0000000000 */
[----:B------:R-:W-:-:S13]  /*0b90*/  LOP3.LUT P1, R12, R12, 0x3, RZ, 0xc0, !PT ;  /* 0x000000030c0c7812 */ /* 0x000fda000782c0ff */
[----:B------:R-:W-:Y:S05]  /*0ba0*/  @!P1 BRA `(.L_x_3) ;  /* 0x0000000000ac9947 */ /* 0x000fea0003800000 */
[----:B------:R-:W-:Y:S02]  /*0bb0*/  ISETP.NE.AND P2, PT, R12, 0x1, PT ;  /* 0x000000010c00780c */ /* 0x000fe40003f45270 */
[----:B------:R-:W-:-:S04]  /*0bc0*/  LOP3.LUT R13, R5, 0x1, RZ, 0xc0, !PT ;  /* 0x00000001050d7812 */ /* 0x000fc800078ec0ff */
[----:B------:R-:W-:-:S07]  /*0bd0*/  ISETP.NE.U32.AND P1, PT, R13, 0x1, PT ;  /* 0x000000010d00780c */ /* 0x000fce0003f25070 */
[----:B------:R-:W-:Y:S06]  /*0be0*/  @!P2 BRA `(.L_x_5) ;  /* 0x000000000064a947 */ /* 0x000fec0003800000 */
[----:B------:R-:W0:Y:S01]  /*0bf0*/  LDCU UR6, c[0x0][0x390] ;  /* 0x00007200ff0677ac */ /* 0x000e220008000800 */
[----:B------:R-:W1:Y:S01]  /*0c00*/  LDC.64 R16, c[0x0][0x398] ;  /* 0x0000e600ff107b82 */ /* 0x000e620000000a00 */
[-C--:B------:R-:W-:Y:S01]  /*0c10*/  IADD3 R12, PT, PT, R3, R2.reuse, RZ ;  /* 0x00000002030c7210 */ /* 0x080fe20007ffe0ff */
[----:B------:R-:W2:Y:S01]  /*0c20*/  LDCU.64 UR8, c[0x0][0x380] ;  /* 0x00007000ff0877ac */ /* 0x000ea20008000a00 */
[----:B------:R-:W-:Y:S02]  /*0c30*/  IADD3 R19, PT, PT, R23, R2, RZ ;  /* 0x0000000217137210 */ /* 0x000fe40007ffe0ff */
[----:B------:R-:W-:Y:S02]  /*0c40*/  VIMNMX.U32 R13, PT, PT, R9, R12, PT ;  /* 0x0000000c090d7248 */ /* 0x000fe40003fe0000 */
[----:B------:R-:W-:-:S03]  /*0c50*/  VIADDMNMX.U32 R15, R12, 0x1, R9, PT ;  /* 0x000000010c0f7846 */ /* 0x000fc60003800009 */
[C---:B0-----:R-:W-:Y:S02]  /*0c60*/  IMAD R13, R22.reuse, UR6, R13 ;  /* 0x00000006160d7c24 */ /* 0x041fe4000f8e020d */
[----:B------:R-:W-:-:S03]  /*0c70*/  IMAD R15, R22, UR6, R15 ;  /* 0x00000006160f7c24 */ /* 0x000fc6000f8e020f */
[----:B--2---:R-:W-:Y:S02]  /*0c80*/  IADD3 R14, P2, PT, R13, UR8, RZ ;  /* 0x000000080d0e7c10 */ /* 0x004fe4000ff5e0ff */
[----:B------:R-:W-:-:S03]  /*0c90*/  IADD3 R12, P3, PT, R15, UR8, RZ ;  /* 0x000000080f0c7c10 */ /* 0x000fc6000ff7e0ff */
[----:B------:R-:W-:Y:S01]  /*0ca0*/  IMAD.X R15, RZ, RZ, UR9, P2 ;  /* 0x00000009ff0f7e24 */ /* 0x000fe200090e06ff */
[C---:B------:R-:W-:Y:S01]  /*0cb0*/  IADD3 R21, PT, PT, R19.reuse, 0x1, RZ ;  /* 0x0000000113157810 */ /* 0x040fe20007ffe0ff */
[----:B------:R-:W-:Y:S02]  /*0cc0*/  IMAD.X R13, RZ, RZ, UR9, P3 ;  /* 0x00000009ff0d7e24 */ /* 0x000fe400098e06ff */
[--C-:B-1----:R-:W-:Y:S01]  /*0cd0*/  IMAD.WIDE.U32 R18, R19, 0x4, R16.reuse ;  /* 0x0000000413127825 */ /* 0x102fe200078e0010 */
[----:B------:R-:W2:Y:S03]  /*0ce0*/  LDG.E.U8 R14, desc[UR4][R14.64] ;  /* 0x000000040e0e7981 */ /* 0x000ea6000c1e1100 */
[----:B------:R-:W-:Y:S01]  /*0cf0*/  IMAD.WIDE.U32 R16, R21, 0x4, R16 ;  /* 0x0000000415107825 */ /* 0x000fe200078e0010 */
[----:B------:R-:W3:Y:S04]  /*0d00*/  LDG.E.U8 R12, desc[UR4][R12.64] ;  /* 0x000000040c0c7981 */ /* 0x000ee8000c1e1100 */
[----:B------:R-:W4:Y:S04]  /*0d10*/  LDG.E R19, desc[UR4][R18.64] ;  /* 0x0000000412137981 */ /* 0x000f28000c1e1900 */
[----:B------:R-:W5:Y:S01]  /*0d20*/  LDG.E R17, desc[UR4][R16.64] ;  /* 0x0000000410117981 */ /* 0x000f62000c1e1900 */
[----:B------:R-:W-:Y:S01]  /*0d30*/  VIADD R2, R2, 0x2 ;  /* 0x0000000202027836 */ /* 0x000fe20000000000 */
[----:B--2---:R-:W-:-:S02]  /*0d40*/  I2FP.F32.U32 R20, R14 ;  /* 0x0000000e00147245 */ /* 0x004fc40000201000 */
[----:B---3--:R-:W-:-:S03]  /*0d50*/  I2FP.F32.U32 R21, R12 ;  /* 0x0000000c00157245 */ /* 0x008fc60000201000 */
[----:B----4-:R-:W-:-:S04]  /*0d60*/  FFMA R20, R19, R20, R24 ;  /* 0x0000001413147223 */ /* 0x010fc80000000018 */
[----:B-----5:R-:W-:-:S07]  /*0d70*/  FFMA R24, R17, R21, R20 ;  /* 0x0000001511187223 */ /* 0x020fce0000000014 */
.L_x_5:
[----:B------:R-:W-:Y:S05]  /*0d80*/  @!P1 BRA `(.L_x_3) ;  /* 0x0000000000349947 */ /* 0x000fea0003800000 */
[----:B------:R-:W0:Y:S01]  /*0d90*/  LDCU UR6, c[0x0][0x390] ;  /* 0x00007200ff0677ac */ /* 0x000e220008000800 */
[----:B------:R-:W1:Y:S01]  /*0da0*/  LDC.64 R12, c[0x0][0x398] ;  /* 0x0000e600ff0c7b82 */ /* 0x000e620000000a00 */
[----:B------:R-:W-:Y:S01]  /*0db0*/  VIADDMNMX.U32 R15, R2, R3, R9, PT ;  /* 0x00000003020f7246 */ /* 0x000fe20003800009 */
[----:B------:R-:W2:Y:S01]  /*0dc0*/  LDCU.64 UR8, c[0x0][0x380] ;  /* 0x00007000ff0877ac */ /* 0x000ea20008000a00 */
[----:B------:R-:W-:-:S03]  /*0dd0*/  IADD3 R23, PT, PT, R23, R2, RZ ;  /* 0x0000000217177210 */ /* 0x000fc60007ffe0ff */
[----:B0-----:R-:W-:-:S05]  /*0de0*/  IMAD R15, R22, UR6, R15 ;  /* 0x00000006160f7c24 */ /* 0x001fca000f8e020f */
[----:B--2---:R-:W-:Y:S01]  /*0df0*/  IADD3 R14, P1, PT, R15, UR8, RZ ;  /* 0x000000080f0e7c10 */ /* 0x004fe2000ff3e0ff */
[----:B-1----:R-:W-:-:S04]  /*0e00*/  IMAD.WIDE.U32 R12, R23, 0x4, R12 ;  /* 0x00000004170c7825 */ /* 0x002fc800078e000c */
[----:B------:R-:W-:Y:S02]  /*0e10*/  IMAD.X R15, RZ, RZ, UR9, P1 ;  /* 0x00000009ff0f7e24 */ /* 0x000fe400088e06ff */
[----:B------:R-:W2:Y:S04]  /*0e20*/  LDG.E R13, desc[UR4][R12.64] ;  /* 0x000000040c0d7981 */ /* 0x000ea8000c1e1900 */
[----:B------:R-:W3:Y:S02]  /*0e30*/  LDG.E.U8 R14, desc[UR4][R14.64] ;  /* 0x000000040e0e7981 */ /* 0x000ee4000c1e1100 */
[----:B---3--:R-:W-:-:S05]  /*0e40*/  I2FP.F32.U32 R2, R14 ;  /* 0x0000000e00027245 */ /* 0x008fca0000201000 */
[----:B--2---:R-:W-:-:S07]  /*0e50*/  FFMA R24, R13, R2, R24 ;  /* 0x000000020d187223 */ /* 0x004fce0000000018 */
.L_x_3:
[----:B------:R-:W-:Y:S05]  /*0e60*/  @P0 BRA `(.L_x_6) ;  /* 0xfffffff000e00947 */ /* 0x000fea000383ffff */
.L_x_0:
[----:B------:R-:W0:Y:S01]  /*0e70*/  LDCU UR8, c[0x0][0x390] ;  /* 0x00007200ff0877ac */ /* 0x000e220008000800 */
[----:B------:R-:W1:Y:S01]  /*0e80*/  F2I.U32.TRUNC.NTZ R5, R24 ;  /* 0x0000001800057305 */ /* 0x000e62000020f000 */
[----:B------:R-:W2:Y:S01]  /*0e90*/  LDCU.64 UR6, c[0x0][0x388] ;  /* 0x00007100ff0677ac */ /* 0x000ea20008000a00 */
[----:B0-----:R-:W-:-:S05]  /*0ea0*/  IMAD R3, R0, UR8, R3 ;  /* 0x0000000800037c24 */ /* 0x001fca000f8e0203 */
[----:B--2---:R-:W-:-:S04]  /*0eb0*/  IADD3 R2, P0, PT, R3, UR6, RZ ;  /* 0x0000000603027c10 */ /* 0x004fc8000ff1e0ff */
[----:B------:R-:W-:-:S05]  /*0ec0*/  IADD3.X R3, PT, PT, RZ, UR7, RZ, P0, !PT ;  /* 0x00000007ff037c10 */ /* 0x000fca00087fe4ff */
[----:B-1----:R-:W-:Y:S01]  /*0ed0*/  STG.E.U8 desc[UR4][R2.64], R5 ;  /* 0x0000000502007986 */ /* 0x002fe2000c101104 */
[----:B------:R-:W-:Y:S05]  /*0ee0*/  EXIT ;  /* 0x000000000000794d */ /* 0x000fea0003800000 */
.L_x_7:
[----:B------:R-:W-:-:S00]  /*0ef0*/  BRA `(.L_x_7) ;  /* 0xfffffffc00fc7947 */ /* 0x000fc0000383ffff */
[----:B------:R-:W-:-:S00]  /*0f00*/  NOP ;  /* 0x0000000000007918 */ /* 0x000fc00000000000 */
[----:B------:R-:W-:-:S00]  /*0f10*/  NOP ;  /* 0x0000000000007918 */ /* 0x000fc00000000000 */
[----:B------:R-:W-:-:S00]  /*0f20*/  NOP ;  /* 0x0000000000007918 */ /* 0x000fc00000000000 */
[----:B------:R-:W-:-:S00]  /*0f30*/  NOP ;  /* 0x0000000000007918 */ /* 0x000fc00000000000 */
[----:B------:R-:W-:-:S00]  /*0f40*/  NOP ;  /* 0x0000000000007918 */ /* 0x000fc00000000000 */
[----:B------:R-:W-:-:S00]  /*0f50*/  NOP ;  /* 0x0000000000007918 */ /* 0x000fc00000000000 */
[----:B------:R-:W-:-:S00]  /*0f60*/  NOP ;  /* 0x0000000000007918 */ /* 0x000fc00000000000 */
[----:B------:R-:W-:-:S00]  /*0f70*/  NOP ;  /* 0x0000000000007918 */ /* 0x000fc00000000000 */
.L_x_8:


//--------------------- .nv.shared.reserved.0     --------------------------
	.section	.nv.shared.reserved.0,"aw",@nobits
	.weak		__nv_reservedSMEM_offset_0_alias
	.size		__nv_reservedSMEM_offset_0_alias, 0, 64
	.other		__nv_reservedSMEM_offset_0_alias,@"STO_CUDA_RESERVED_SHARED STV_DEFAULT"
__nv_reservedSMEM_offset_0_alias:
	.zero		0
	.zero		64


//--------------------- .nv.constant0._Z18aplicarFiltroGaussPKhPhjjPKfj --------------------------
	.section	.nv.constant0._Z18aplicarFiltroGaussPKhPhjjPKfj,"a",@progbits
	.sectionflags	@""
	.align	4
.nv.constant0._Z18aplicarFiltroGaussPKhPhjjPKfj:
	.zero		932


//--------------------- SYMBOLS --------------------------

	.type		.nv.reservedSmem.offset0,@object
	.size		.nv.reservedSmem.offset0,0x4
